//
// Generated by NVIDIA NVVM Compiler
//
// Compiler Build ID: CL-36424714
// Cuda compilation tools, release 13.0, V13.0.88
// Based on NVVM 20.0.0
//

.version 9.0
.target sm_100
.address_size 64

	// .globl	_Z6kernelPiS_

.visible .entry _Z6kernelPiS_(
	.param .u64 .ptr .align 1 _Z6kernelPiS__param_0,
	.param .u64 .ptr .align 1 _Z6kernelPiS__param_1
)
{
	.reg .b32 	%r<65>;
	.reg .b64 	%rd<5>;

	ld.param.u64 	%rd1, [_Z6kernelPiS__param_0];
	ld.param.u64 	%rd2, [_Z6kernelPiS__param_1];
	cvta.to.global.u64 	%rd3, %rd1;
	cvta.to.global.u64 	%rd4, %rd2;
	ld.global.u32 	%r1, [%rd3];
	shl.b32 	%r2, %r1, 1;
	st.global.u32 	[%rd4], %r2;
	ld.global.u32 	%r3, [%rd3+4];
	shl.b32 	%r4, %r3, 1;
	st.global.u32 	[%rd4+4], %r4;
	ld.global.u32 	%r5, [%rd3+8];
	shl.b32 	%r6, %r5, 1;
	st.global.u32 	[%rd4+8], %r6;
	ld.global.u32 	%r7, [%rd3+12];
	shl.b32 	%r8, %r7, 1;
	st.global.u32 	[%rd4+12], %r8;
	ld.global.u32 	%r9, [%rd3+16];
	shl.b32 	%r10, %r9, 1;
	st.global.u32 	[%rd4+16], %r10;
	ld.global.u32 	%r11, [%rd3+20];
	shl.b32 	%r12, %r11, 1;
	st.global.u32 	[%rd4+20], %r12;
	ld.global.u32 	%r13, [%rd3+24];
	shl.b32 	%r14, %r13, 1;
	st.global.u32 	[%rd4+24], %r14;
	ld.global.u32 	%r15, [%rd3+28];
	shl.b32 	%r16, %r15, 1;
	st.global.u32 	[%rd4+28], %r16;
	ld.global.u32 	%r17, [%rd3+32];
	shl.b32 	%r18, %r17, 1;
	st.global.u32 	[%rd4+32], %r18;
	ld.global.u32 	%r19, [%rd3+36];
	shl.b32 	%r20, %r19, 1;
	st.global.u32 	[%rd4+36], %r20;
	ld.global.u32 	%r21, [%rd3+40];
	shl.b32 	%r22, %r21, 1;
	st.global.u32 	[%rd4+40], %r22;
	ld.global.u32 	%r23, [%rd3+44];
	shl.b32 	%r24, %r23, 1;
	st.global.u32 	[%rd4+44], %r24;
	ld.global.u32 	%r25, [%rd3+48];
	shl.b32 	%r26, %r25, 1;
	st.global.u32 	[%rd4+48], %r26;
	ld.global.u32 	%r27, [%rd3+52];
	shl.b32 	%r28, %r27, 1;
	st.global.u32 	[%rd4+52], %r28;
	ld.global.u32 	%r29, [%rd3+56];
	shl.b32 	%r30, %r29, 1;
	st.global.u32 	[%rd4+56], %r30;
	ld.global.u32 	%r31, [%rd3+60];
	shl.b32 	%r32, %r31, 1;
	st.global.u32 	[%rd4+60], %r32;
	ld.global.u32 	%r33, [%rd3+64];
	shl.b32 	%r34, %r33, 1;
	st.global.u32 	[%rd4+64], %r34;
	ld.global.u32 	%r35, [%rd3+68];
	shl.b32 	%r36, %r35, 1;
	st.global.u32 	[%rd4+68], %r36;
	ld.global.u32 	%r37, [%rd3+72];
	shl.b32 	%r38, %r37, 1;
	st.global.u32 	[%rd4+72], %r38;
	ld.global.u32 	%r39, [%rd3+76];
	shl.b32 	%r40, %r39, 1;
	st.global.u32 	[%rd4+76], %r40;
	ld.global.u32 	%r41, [%rd3+80];
	shl.b32 	%r42, %r41, 1;
	st.global.u32 	[%rd4+80], %r42;
	ld.global.u32 	%r43, [%rd3+84];
	shl.b32 	%r44, %r43, 1;
	st.global.u32 	[%rd4+84], %r44;
	ld.global.u32 	%r45, [%rd3+88];
	shl.b32 	%r46, %r45, 1;
	st.global.u32 	[%rd4+88], %r46;
	ld.global.u32 	%r47, [%rd3+92];
	shl.b32 	%r48, %r47, 1;
	st.global.u32 	[%rd4+92], %r48;
	ld.global.u32 	%r49, [%rd3+96];
	shl.b32 	%r50, %r49, 1;
	st.global.u32 	[%rd4+96], %r50;
	ld.global.u32 	%r51, [%rd3+100];
	shl.b32 	%r52, %r51, 1;
	st.global.u32 	[%rd4+100], %r52;
	ld.global.u32 	%r53, [%rd3+104];
	shl.b32 	%r54, %r53, 1;
	st.global.u32 	[%rd4+104], %r54;
	ld.global.u32 	%r55, [%rd3+108];
	shl.b32 	%r56, %r55, 1;
	st.global.u32 	[%rd4+108], %r56;
	ld.global.u32 	%r57, [%rd3+112];
	shl.b32 	%r58, %r57, 1;
	st.global.u32 	[%rd4+112], %r58;
	ld.global.u32 	%r59, [%rd3+116];
	shl.b32 	%r60, %r59, 1;
	st.global.u32 	[%rd4+116], %r60;
	ld.global.u32 	%r61, [%rd3+120];
	shl.b32 	%r62, %r61, 1;
	st.global.u32 	[%rd4+120], %r62;
	ld.global.u32 	%r63, [%rd3+124];
	shl.b32 	%r64, %r63, 1;
	st.global.u32 	[%rd4+124], %r64;
	ret;

}


// ===== COMPILED SASS (sm_100) =====

	.target	sm_100

	.elftype	@"ET_EXEC"


//--------------------- .note.nv.tkinfo           --------------------------
	.section	.note.nv.tkinfo,"",@"SHT_NOTE"
	.sectionflags	@"SHF_NOTE_NV_TKINFO"
	.tkinfo
        /*0018*/ 	.word	0x00000002
        /*0030*/ 	.string	""
        /*0030*/ 	.string	"ptxas"
        /*0030*/ 	.string	"Cuda compilation tools, release 13.0, V13.0.88"
        /*0030*/ 	.string	"Build cuda_13.0.r13.0/compiler.36424714_0"
        /*0030*/ 	.string	"-arch sm_100 -m 64 "



//--------------------- .note.nv.cuinfo           --------------------------
	.section	.note.nv.cuinfo,"",@"SHT_NOTE"
	.sectionflags	@"SHF_NOTE_NV_CUINFO"
        /*0018*/ 	.short	0x0002
        /*001a*/ 	.short	0x0064
        /*001c*/ 	.short	0x0082
	.zero		2


//--------------------- .nv.info                  --------------------------
	.section	.nv.info,"",@"SHT_CUDA_INFO"
	.align	4


	//----- nvinfo : EIATTR_REGCOUNT
	.align		4
        /*0000*/ 	.byte	0x04, 0x2f
        /*0002*/ 	.short	(.L_1 - .L_0)
	.align		4
.L_0:
        /*0004*/ 	.word	index@(_Z6kernelPiS_)
        /*0008*/ 	.word	0x00000010


	//----- nvinfo : EIATTR_FRAME_SIZE
	.align		4
.L_1:
        /*000c*/ 	.byte	0x04, 0x11
        /*000e*/ 	.short	(.L_3 - .L_2)
	.align		4
.L_2:
        /*0010*/ 	.word	index@(_Z6kernelPiS_)
        /*0014*/ 	.word	0x00000000


	//----- nvinfo : EIATTR_MIN_STACK_SIZE
	.align		4
.L_3:
        /*0018*/ 	.byte	0x04, 0x12
        /*001a*/ 	.short	(.L_5 - .L_4)
	.align		4
.L_4:
        /*001c*/ 	.word	index@(_Z6kernelPiS_)
        /*0020*/ 	.word	0x00000000
.L_5:


//--------------------- .nv.compat                --------------------------
	.section	.nv.compat,"",@"SHT_CUDA_COMPAT_INFO"
	.align	4
        /*0000*/ 	.byte	0x02, 0x09, 0x00, 0x00, 0x02, 0x02, 0x01, 0x00, 0x02, 0x05, 0x05, 0x00, 0x03, 0x07, 0x01, 0x01
        /*0010*/ 	.byte	0x02, 0x03, 0x00, 0x00, 0x02, 0x06, 0x01, 0x00, 0x04, 0x0b, 0x08, 0x00, 0x09, 0x00, 0x00, 0x00
        /*0020*/ 	.byte	0x00, 0x00, 0x00, 0x00


//--------------------- .nv.info._Z6kernelPiS_    --------------------------
	.section	.nv.info._Z6kernelPiS_,"",@"SHT_CUDA_INFO"
	.sectionflags	@""
	.align	4


	//----- nvinfo : EIATTR_CUDA_API_VERSION
	.align		4
        /*0000*/ 	.byte	0x04, 0x37
        /*0002*/ 	.short	(.L_7 - .L_6)
.L_6:
        /*0004*/ 	.word	0x00000082


	//----- nvinfo : EIATTR_KPARAM_INFO
	.align		4
.L_7:
        /*0008*/ 	.byte	0x04, 0x17
        /*000a*/ 	.short	(.L_9 - .L_8)
.L_8:
        /*000c*/ 	.word	0x00000000
        /*0010*/ 	.short	0x0001
        /*0012*/ 	.short	0x0008
        /*0014*/ 	.byte	0x00, 0xf5, 0x21, 0x00


	//----- nvinfo : EIATTR_KPARAM_INFO
	.align		4
.L_9:
        /*0018*/ 	.byte	0x04, 0x17
        /*001a*/ 	.short	(.L_11 - .L_10)
.L_10:
        /*001c*/ 	.word	0x00000000
        /*0020*/ 	.short	0x0000
        /*0022*/ 	.short	0x0000
        /*0024*/ 	.byte	0x00, 0xf5, 0x21, 0x00


	//----- nvinfo : EIATTR_SPARSE_MMA_MASK
	.align		4
.L_11:
        /*0028*/ 	.byte	0x03, 0x50
        /*002a*/ 	.short	0x0000


	//----- nvinfo : EIATTR_MAXREG_COUNT
	.align		4
        /*002c*/ 	.byte	0x03, 0x1b
        /*002e*/ 	.short	0x00ff


	//----- nvinfo : EIATTR_MERCURY_ISA_VERSION
	.align		4
        /*0030*/ 	.byte	0x03, 0x5f
        /*0032*/ 	.short	0x0101


	//----- nvinfo : EIATTR_VRC_CTA_INIT_COUNT
	.align		4
        /*0034*/ 	.byte	0x02, 0x4a
	.zero		1
	.zero		1


	//----- nvinfo : EIATTR_EXIT_INSTR_OFFSETS
	.align		4
        /*0038*/ 	.byte	0x04, 0x1c
        /*003a*/ 	.short	(.L_13 - .L_12)


	//   ....[0]....
.L_12:
        /*003c*/ 	.word	0x00000640


	//----- nvinfo : EIATTR_CBANK_PARAM_SIZE
	.align		4
.L_13:
        /*0040*/ 	.byte	0x03, 0x19
        /*0042*/ 	.short	0x0010


	//----- nvinfo : EIATTR_PARAM_CBANK
	.align		4
        /*0044*/ 	.byte	0x04, 0x0a
        /*0046*/ 	.short	(.L_15 - .L_14)
	.align		4
.L_14:
        /*0048*/ 	.word	index@(.nv.constant0._Z6kernelPiS_)
        /*004c*/ 	.short	0x0380
        /*004e*/ 	.short	0x0010


	//----- nvinfo : EIATTR_SW_WAR
	.align		4
.L_15:
        /*0050*/ 	.byte	0x04, 0x36
        /*0052*/ 	.short	(.L_17 - .L_16)
.L_16:
        /*0054*/ 	.word	0x00000008
.L_17:


//--------------------- .nv.callgraph             --------------------------
	.section	.nv.callgraph,"",@"SHT_CUDA_CALLGRAPH"
	.align	4
	.sectionentsize	8
	.align		4
        /*0000*/ 	.word	0x00000000
	.align		4
        /*0004*/ 	.word	0xffffffff
	.align		4
        /*0008*/ 	.word	0x00000000
	.align		4
        /*000c*/ 	.word	0xfffffffe
	.align		4
        /*0010*/ 	.word	0x00000000
	.align		4
        /*0014*/ 	.word	0xfffffffd
	.align		4
        /*0018*/ 	.word	0x00000000
	.align		4
        /*001c*/ 	.word	0xfffffffc


//--------------------- .text._Z6kernelPiS_       --------------------------
	.section	.text._Z6kernelPiS_,"ax",@progbits
	.align	128
        .global         _Z6kernelPiS_
        .type           _Z6kernelPiS_,@function
        .size           _Z6kernelPiS_,(.L_x_1 - _Z6kernelPiS_)
        .other          _Z6kernelPiS_,@"STO_CUDA_ENTRY STV_DEFAULT"
_Z6kernelPiS_:
.text._Z6kernelPiS_:
[----:B------:R-:W-:Y:S08]  /*0000*/  LDC R1, c[0x0][0x37c] ;  /* 0x0000df00ff017b82 */ /* 0x000ff00000000800 */
[----:B------:R-:W0:Y:S01]  /*0010*/  LDC.64 R4, c[0x0][0x380] ;  /* 0x0000e000ff047b82 */ /* 0x000e220000000a00 */
[----:B------:R-:W0:Y:S02]  /*0020*/  LDCU.64 UR4, c[0x0][0x358] ;  /* 0x00006b00ff0477ac */ /* 0x000e240008000a00 */
[----:B0-----:R-:W2:Y:S05]  /*0030*/  LDG.E R0, desc[UR4][R4.64] ;  /* 0x0000000404007981 */ /* 0x001eaa000c1e1900 */
[----:B------:R-:W0:Y:S01]  /*0040*/  LDC.64 R2, c[0x0][0x388] ;  /* 0x0000e200ff027b82 */ /* 0x000e220000000a00 */
[----:B--2---:R-:W-:-:S05]  /*0050*/  IMAD.SHL.U32 R7, R0, 0x2, RZ ;  /* 0x0000000200077824 */ /* 0x004fca00078e00ff */
[----:B0-----:R0:W-:Y:S04]  /*0060*/  STG.E desc[UR4][R2.64], R7 ;  /* 0x0000000702007986 */ /* 0x0011e8000c101904 */
[----:B------:R-:W2:Y:S02]  /*0070*/  LDG.E R0, desc[UR4][R4.64+0x4] ;  /* 0x0000040404007981 */ /* 0x000ea4000c1e1900 */
[----:B--2---:R-:W-:-:S05]  /*0080*/  IMAD.SHL.U32 R9, R0, 0x2, RZ ;  /* 0x0000000200097824 */ /* 0x004fca00078e00ff */
[----:B------:R1:W-:Y:S04]  /*0090*/  STG.E desc[UR4][R2.64+0x4], R9 ;  /* 0x0000040902007986 */ /* 0x0003e8000c101904 */
[----:B------:R-:W2:Y:S02]  /*00a0*/  LDG.E R0, desc[UR4][R4.64+0x8] ;  /* 0x0000080404007981 */ /* 0x000ea4000c1e1900 */
[----:B--2---:R-:W-:-:S05]  /*00b0*/  SHF.L.U32 R11, R0, 0x1, RZ ;  /* 0x00000001000b7819 */ /* 0x004fca00000006ff */
[----:B------:R2:W-:Y:S04]  /*00c0*/  STG.E desc[UR4][R2.64+0x8], R11 ;  /* 0x0000080b02007986 */ /* 0x0005e8000c101904 */
[----:B------:R-:W3:Y:S02]  /*00d0*/  LDG.E R0, desc[UR4][R4.64+0xc] ;  /* 0x00000c0404007981 */ /* 0x000ee4000c1e1900 */
[----:B---3--:R-:W-:-:S05]  /*00e0*/  IMAD.SHL.U32 R13, R0, 0x2, RZ ;  /* 0x00000002000d7824 */ /* 0x008fca00078e00ff */
[----:B------:R3:W-:Y:S04]  /*00f0*/  STG.E desc[UR4][R2.64+0xc], R13 ;  /* 0x00000c0d02007986 */ /* 0x0007e8000c101904 */
[----:B------:R-:W0:Y:S02]  /*0100*/  LDG.E R0, desc[UR4][R4.64+0x10] ;  /* 0x0000100404007981 */ /* 0x000e24000c1e1900 */
[----:B0-----:R-:W-:-:S05]  /*0110*/  SHF.L.U32 R7, R0, 0x1, RZ ;  /* 0x0000000100077819 */ /* 0x001fca00000006ff */
[----:B------:R0:W-:Y:S04]  /*0120*/  STG.E desc[UR4][R2.64+0x10], R7 ;  /* 0x0000100702007986 */ /* 0x0001e8000c101904 */
[----:B------:R-:W1:Y:S02]  /*0130*/  LDG.E R0, desc[UR4][R4.64+0x14] ;  /* 0x0000140404007981 */ /* 0x000e64000c1e1900 */
[----:B-1----:R-:W-:-:S05]  /*0140*/  IMAD.SHL.U32 R9, R0, 0x2, RZ ;  /* 0x0000000200097824 */ /* 0x002fca00078e00ff */
        /* <DEDUP_REMOVED lines=69> */
[----:B------:R-:W-:Y:S04]  /*05a0*/  STG.E desc[UR4][R2.64+0x70], R7 ;  /* 0x0000700702007986 */ /* 0x000fe8000c101904 */
[----:B------:R-:W1:Y:S02]  /*05b0*/  LDG.E R0, desc[UR4][R4.64+0x74] ;  /* 0x0000740404007981 */ /* 0x000e64000c1e1900 */
[----:B-1----:R-:W-:-:S05]  /*05c0*/  IMAD.SHL.U32 R9, R0, 0x2, RZ ;  /* 0x0000000200097824 */ /* 0x002fca00078e00ff */
[----:B------:R-:W-:Y:S04]  /*05d0*/  STG.E desc[UR4][R2.64+0x74], R9 ;  /* 0x0000740902007986 */ /* 0x000fe8000c101904 */
[----:B------:R-:W2:Y:S02]  /*05e0*/  LDG.E R0, desc[UR4][R4.64+0x78] ;  /* 0x0000780404007981 */ /* 0x000ea4000c1e1900 */
[----:B--2---:R-:W-:-:S05]  /*05f0*/  SHF.L.U32 R11, R0, 0x1, RZ ;  /* 0x00000001000b7819 */ /* 0x004fca00000006ff */
[----:B------:R-:W-:Y:S04]  /*0600*/  STG.E desc[UR4][R2.64+0x78], R11 ;  /* 0x0000780b02007986 */ /* 0x000fe8000c101904 */
[----:B------:R-:W3:Y:S02]  /*0610*/  LDG.E R0, desc[UR4][R4.64+0x7c] ;  /* 0x00007c0404007981 */ /* 0x000ee4000c1e1900 */
[----:B---3--:R-:W-:-:S05]  /*0620*/  SHF.L.U32 R13, R0, 0x1, RZ ;  /* 0x00000001000d7819 */ /* 0x008fca00000006ff */
[----:B------:R-:W-:Y:S01]  /*0630*/  STG.E desc[UR4][R2.64+0x7c], R13 ;  /* 0x00007c0d02007986 */ /* 0x000fe2000c101904 */
[----:B------:R-:W-:Y:S05]  /*0640*/  EXIT ;  /* 0x000000000000794d */ /* 0x000fea0003800000 */
.L_x_0:
[----:B------:R-:W-:-:S00]  /*0650*/  BRA `(.L_x_0) ;  /* 0xfffffffc00fc7947 */ /* 0x000fc0000383ffff */
[----:B------:R-:W-:-:S00]  /*0660*/  NOP ;  /* 0x0000000000007918 */ /* 0x000fc00000000000 */
        /* <DEDUP_REMOVED lines=9> */
.L_x_1:


//--------------------- .nv.shared.reserved.0     --------------------------
	.section	.nv.shared.reserved.0,"aw",@nobits
	.weak		__nv_reservedSMEM_offset_0_alias
	.size		__nv_reservedSMEM_offset_0_alias, 0, 64
	.other		__nv_reservedSMEM_offset_0_alias,@"STO_CUDA_RESERVED_SHARED STV_DEFAULT"
__nv_reservedSMEM_offset_0_alias:
	.zero		0
	.zero		64


//--------------------- .nv.constant0._Z6kernelPiS_ --------------------------
	.section	.nv.constant0._Z6kernelPiS_,"a",@progbits
	.sectionflags	@""
	.align	4
.nv.constant0._Z6kernelPiS_:
	.zero		912


//--------------------- SYMBOLS --------------------------

	.type		.nv.reservedSmem.offset0,@object
	.size		.nv.reservedSmem.offset0,0x4
